//
// Generated by NVIDIA NVVM Compiler
//
// Compiler Build ID: CL-36424714
// Cuda compilation tools, release 13.0, V13.0.88
// Based on NVVM 20.0.0
//

.version 9.0
.target sm_100
.address_size 64

	// .globl	_Z25print_first_five_elementsP9complex64ii
.extern .func  (.param .b32 func_retval0) vprintf
(
	.param .b64 vprintf_param_0,
	.param .b64 vprintf_param_1
)
;
.global .align 1 .b8 $str[15] = {84, 105, 109, 101, 32, 115, 116, 101, 112, 32, 37, 100, 58, 10};
.global .align 1 .b8 $str$1[29] = {67, 111, 109, 112, 108, 101, 120, 32, 37, 100, 44, 37, 100, 58, 32, 37, 46, 50, 102, 32, 43, 32, 37, 46, 50, 102, 105, 10};

.visible .entry _Z25print_first_five_elementsP9complex64ii(
	.param .u64 .ptr .align 1 _Z25print_first_five_elementsP9complex64ii_param_0,
	.param .u32 _Z25print_first_five_elementsP9complex64ii_param_1,
	.param .u32 _Z25print_first_five_elementsP9complex64ii_param_2
)
{
	.local .align 8 .b8 	__local_depot0[24];
	.reg .b64 	%SP;
	.reg .b64 	%SPL;
	.reg .pred 	%p<4>;
	.reg .b32 	%r<24>;
	.reg .b32 	%f<3>;
	.reg .b64 	%rd<14>;
	.reg .b64 	%fd<3>;

	mov.u64 	%SPL, __local_depot0;
	cvta.local.u64 	%SP, %SPL;
	ld.param.u64 	%rd3, [_Z25print_first_five_elementsP9complex64ii_param_0];
	ld.param.u32 	%r10, [_Z25print_first_five_elementsP9complex64ii_param_2];
	add.u64 	%rd4, %SP, 0;
	add.u64 	%rd1, %SPL, 0;
	mov.u32 	%r11, %ctaid.x;
	mov.u32 	%r12, %ntid.x;
	mov.u32 	%r13, %tid.x;
	mad.lo.s32 	%r1, %r11, %r12, %r13;
	setp.gt.s32 	%p1, %r1, 4;
	@%p1 bra 	$L__BB0_4;
	st.local.u32 	[%rd1], %r1;
	mov.u64 	%rd5, $str;
	cvta.global.u64 	%rd6, %rd5;
	{ // callseq 0, 0
	.param .b64 param0;
	st.param.b64 	[param0], %rd6;
	.param .b64 param1;
	st.param.b64 	[param1], %rd4;
	.param .b32 retval0;
	call.uni (retval0), 
	vprintf, 
	(
	param0, 
	param1
	);
	ld.param.b32 	%r14, [retval0];
	} // callseq 0
	setp.lt.s32 	%p2, %r10, 1;
	@%p2 bra 	$L__BB0_4;
	mul.lo.s32 	%r21, %r10, %r1;
	add.s32 	%r17, %r10, -1;
	min.u32 	%r18, %r17, 4;
	neg.s32 	%r22, %r18;
	cvta.to.global.u64 	%rd8, %rd3;
	add.s64 	%rd2, %rd8, 4;
	mov.b32 	%r23, -1;
	mov.u64 	%rd11, $str$1;
$L__BB0_3:
	add.s32 	%r23, %r23, 1;
	mul.wide.s32 	%rd9, %r21, 8;
	add.s64 	%rd10, %rd2, %rd9;
	ld.global.f32 	%f1, [%rd10+-4];
	cvt.f64.f32 	%fd1, %f1;
	ld.global.f32 	%f2, [%rd10];
	cvt.f64.f32 	%fd2, %f2;
	st.local.v2.u32 	[%rd1], {%r1, %r23};
	st.local.f64 	[%rd1+8], %fd1;
	st.local.f64 	[%rd1+16], %fd2;
	cvta.global.u64 	%rd12, %rd11;
	{ // callseq 1, 0
	.param .b64 param0;
	st.param.b64 	[param0], %rd12;
	.param .b64 param1;
	st.param.b64 	[param1], %rd4;
	.param .b32 retval0;
	call.uni (retval0), 
	vprintf, 
	(
	param0, 
	param1
	);
	ld.param.b32 	%r19, [retval0];
	} // callseq 1
	add.s32 	%r22, %r22, 1;
	add.s32 	%r21, %r21, 1;
	setp.ne.s32 	%p3, %r22, 1;
	@%p3 bra 	$L__BB0_3;
$L__BB0_4:
	ret;

}


// ===== COMPILED SASS (sm_100) =====

	.target	sm_100

	.elftype	@"ET_EXEC"


//--------------------- .note.nv.tkinfo           --------------------------
	.section	.note.nv.tkinfo,"",@"SHT_NOTE"
	.sectionflags	@"SHF_NOTE_NV_TKINFO"
	.tkinfo
        /*0018*/ 	.word	0x00000002
        /*0030*/ 	.string	""
        /*0030*/ 	.string	"ptxas"
        /*0030*/ 	.string	"Cuda compilation tools, release 13.0, V13.0.88"
        /*0030*/ 	.string	"Build cuda_13.0.r13.0/compiler.36424714_0"
        /*0030*/ 	.string	"-arch sm_100 -m 64 "



//--------------------- .note.nv.cuinfo           --------------------------
	.section	.note.nv.cuinfo,"",@"SHT_NOTE"
	.sectionflags	@"SHF_NOTE_NV_CUINFO"
        /*0018*/ 	.short	0x0002
        /*001a*/ 	.short	0x0064
        /*001c*/ 	.short	0x0082
	.zero		2


//--------------------- .nv.info                  --------------------------
	.section	.nv.info,"",@"SHT_CUDA_INFO"
	.align	4


	//----- nvinfo : EIATTR_REGCOUNT
	.align		4
        /*0000*/ 	.byte	0x04, 0x2f
        /*0002*/ 	.short	(.L_3 - .L_2)
	.align		4
.L_2:
        /*0004*/ 	.word	index@(_Z25print_first_five_elementsP9complex64ii)
        /*0008*/ 	.word	0x0000001e


	//----- nvinfo : EIATTR_FRAME_SIZE
	.align		4
.L_3:
        /*000c*/ 	.byte	0x04, 0x11
        /*000e*/ 	.short	(.L_5 - .L_4)
	.align		4
.L_4:
        /*0010*/ 	.word	index@(_Z25print_first_five_elementsP9complex64ii)
        /*0014*/ 	.word	0x00000018


	//----- nvinfo : EIATTR_MIN_STACK_SIZE
	.align		4
.L_5:
        /*0018*/ 	.byte	0x04, 0x12
        /*001a*/ 	.short	(.L_7 - .L_6)
	.align		4
.L_6:
        /*001c*/ 	.word	index@(_Z25print_first_five_elementsP9complex64ii)
        /*0020*/ 	.word	0x00000018
.L_7:


//--------------------- .nv.compat                --------------------------
	.section	.nv.compat,"",@"SHT_CUDA_COMPAT_INFO"
	.align	4
        /*0000*/ 	.byte	0x02, 0x09, 0x00, 0x00, 0x02, 0x02, 0x01, 0x00, 0x02, 0x05, 0x05, 0x00, 0x03, 0x07, 0x01, 0x01
        /*0010*/ 	.byte	0x02, 0x03, 0x00, 0x00, 0x02, 0x06, 0x01, 0x00, 0x04, 0x0b, 0x08, 0x00, 0x09, 0x00, 0x00, 0x00
        /*0020*/ 	.byte	0x00, 0x00, 0x00, 0x00


//--------------------- .nv.info._Z25print_first_five_elementsP9complex64ii --------------------------
	.section	.nv.info._Z25print_first_five_elementsP9complex64ii,"",@"SHT_CUDA_INFO"
	.sectionflags	@""
	.align	4


	//----- nvinfo : EIATTR_CUDA_API_VERSION
	.align		4
        /*0000*/ 	.byte	0x04, 0x37
        /*0002*/ 	.short	(.L_9 - .L_8)
.L_8:
        /*0004*/ 	.word	0x00000082


	//----- nvinfo : EIATTR_KPARAM_INFO
	.align		4
.L_9:
        /*0008*/ 	.byte	0x04, 0x17
        /*000a*/ 	.short	(.L_11 - .L_10)
.L_10:
        /*000c*/ 	.word	0x00000000
        /*0010*/ 	.short	0x0002
        /*0012*/ 	.short	0x000c
        /*0014*/ 	.byte	0x00, 0xf0, 0x11, 0x00


	//----- nvinfo : EIATTR_KPARAM_INFO
	.align		4
.L_11:
        /*0018*/ 	.byte	0x04, 0x17
        /*001a*/ 	.short	(.L_13 - .L_12)
.L_12:
        /*001c*/ 	.word	0x00000000
        /*0020*/ 	.short	0x0001
        /*0022*/ 	.short	0x0008
        /*0024*/ 	.byte	0x00, 0xf0, 0x11, 0x00


	//----- nvinfo : EIATTR_KPARAM_INFO
	.align		4
.L_13:
        /*0028*/ 	.byte	0x04, 0x17
        /*002a*/ 	.short	(.L_15 - .L_14)
.L_14:
        /*002c*/ 	.word	0x00000000
        /*0030*/ 	.short	0x0000
        /*0032*/ 	.short	0x0000
        /*0034*/ 	.byte	0x00, 0xf5, 0x21, 0x00


	//----- nvinfo : EIATTR_SPARSE_MMA_MASK
	.align		4
.L_15:
        /*0038*/ 	.byte	0x03, 0x50
        /*003a*/ 	.short	0x0000


	//----- nvinfo : EIATTR_MAXREG_COUNT
	.align		4
        /*003c*/ 	.byte	0x03, 0x1b
        /*003e*/ 	.short	0x00ff


	//----- nvinfo : EIATTR_EXTERNS
	.align		4
        /*0040*/ 	.byte	0x04, 0x0f
        /*0042*/ 	.short	(.L_17 - .L_16)


	//   ....[0]....
	.align		4
.L_16:
        /*0044*/ 	.word	index@(vprintf)


	//----- nvinfo : EIATTR_MERCURY_ISA_VERSION
	.align		4
.L_17:
        /*0048*/ 	.byte	0x03, 0x5f
        /*004a*/ 	.short	0x0101


	//----- nvinfo : EIATTR_VRC_CTA_INIT_COUNT
	.align		4
        /*004c*/ 	.byte	0x02, 0x4a
	.zero		1
	.zero		1


	//----- nvinfo : EIATTR_SYSCALL_OFFSETS
	.align		4
        /*0050*/ 	.byte	0x04, 0x46
        /*0052*/ 	.short	(.L_19 - .L_18)


	//   ....[0]....
.L_18:
        /*0054*/ 	.word	0x00000150


	//   ....[1]....
        /*0058*/ 	.word	0x000003a0


	//----- nvinfo : EIATTR_EXIT_INSTR_OFFSETS
	.align		4
.L_19:
        /*005c*/ 	.byte	0x04, 0x1c
        /*005e*/ 	.short	(.L_21 - .L_20)


	//   ....[0]....
.L_20:
        /*0060*/ 	.word	0x000000b0


	//   ....[1]....
        /*0064*/ 	.word	0x00000180


	//   ....[2]....
        /*0068*/ 	.word	0x000003e0


	//----- nvinfo : EIATTR_CRS_STACK_SIZE
	.align		4
.L_21:
        /*006c*/ 	.byte	0x04, 0x1e
        /*006e*/ 	.short	(.L_23 - .L_22)
.L_22:
        /*0070*/ 	.word	0x00000000


	//----- nvinfo : EIATTR_CBANK_PARAM_SIZE
	.align		4
.L_23:
        /*0074*/ 	.byte	0x03, 0x19
        /*0076*/ 	.short	0x0010


	//----- nvinfo : EIATTR_PARAM_CBANK
	.align		4
        /*0078*/ 	.byte	0x04, 0x0a
        /*007a*/ 	.short	(.L_25 - .L_24)
	.align		4
.L_24:
        /*007c*/ 	.word	index@(.nv.constant0._Z25print_first_five_elementsP9complex64ii)
        /*0080*/ 	.short	0x0380
        /*0082*/ 	.short	0x0010


	//----- nvinfo : EIATTR_SW_WAR
	.align		4
.L_25:
        /*0084*/ 	.byte	0x04, 0x36
        /*0086*/ 	.short	(.L_27 - .L_26)
.L_26:
        /*0088*/ 	.word	0x00000008
.L_27:


//--------------------- .nv.callgraph             --------------------------
	.section	.nv.callgraph,"",@"SHT_CUDA_CALLGRAPH"
	.align	4
	.sectionentsize	8
	.align		4
        /*0000*/ 	.word	0x00000000
	.align		4
        /*0004*/ 	.word	0xffffffff
	.align		4
        /*0008*/ 	.word	index@(_Z25print_first_five_elementsP9complex64ii)
	.align		4
        /*000c*/ 	.word	index@(vprintf)
	.align		4
        /*0010*/ 	.word	0x00000000
	.align		4
        /*0014*/ 	.word	0xfffffffe
	.align		4
        /*0018*/ 	.word	0x00000000
	.align		4
        /*001c*/ 	.word	0xfffffffd
	.align		4
        /*0020*/ 	.word	0x00000000
	.align		4
        /*0024*/ 	.word	0xfffffffc


//--------------------- .nv.constant4             --------------------------
	.section	.nv.constant4,"a",@progbits
	.align	8
	.align		8
.nv.constant4:
        /*0000*/ 	.dword	vprintf
	.align		8
        /*0008*/ 	.dword	$str
	.align		8
        /*0010*/ 	.dword	$str$1


//--------------------- .text._Z25print_first_five_elementsP9complex64ii --------------------------
	.section	.text._Z25print_first_five_elementsP9complex64ii,"ax",@progbits
	.align	128
        .global         _Z25print_first_five_elementsP9complex64ii
        .type           _Z25print_first_five_elementsP9complex64ii,@function
        .size           _Z25print_first_five_elementsP9complex64ii,(.L_x_4 - _Z25print_first_five_elementsP9complex64ii)
        .other          _Z25print_first_five_elementsP9complex64ii,@"STO_CUDA_ENTRY STV_DEFAULT"
_Z25print_first_five_elementsP9complex64ii:
.text._Z25print_first_five_elementsP9complex64ii:
[----:B------:R-:W0:Y:S01]  /*0000*/  LDC R1, c[0x0][0x37c] ;  /* 0x0000df00ff017b82 */ /* 0x000e220000000800 */
[----:B------:R-:W1:Y:S01]  /*0010*/  S2R R3, SR_TID.X ;  /* 0x0000000000037919 */ /* 0x000e620000002100 */
[----:B------:R-:W2:Y:S06]  /*0020*/  LDCU UR5, c[0x0][0x2fc] ;  /* 0x00005f80ff0577ac */ /* 0x000eac0008000800 */
[----:B------:R-:W1:Y:S01]  /*0030*/  S2UR UR6, SR_CTAID.X ;  /* 0x00000000000679c3 */ /* 0x000e620000002500 */
[----:B0-----:R-:W-:Y:S01]  /*0040*/  VIADD R1, R1, 0xffffffe8 ;  /* 0xffffffe801017836 */ /* 0x001fe20000000000 */
[----:B------:R-:W0:Y:S06]  /*0050*/  LDCU UR4, c[0x0][0x2f8] ;  /* 0x00005f00ff0477ac */ /* 0x000e2c0008000800 */
[----:B------:R-:W1:Y:S01]  /*0060*/  LDC R22, c[0x0][0x360] ;  /* 0x0000d800ff167b82 */ /* 0x000e620000000800 */
[----:B0-----:R-:W-:-:S05]  /*0070*/  IADD3 R25, P1, PT, R1, UR4, RZ ;  /* 0x0000000401197c10 */ /* 0x001fca000ff3e0ff */
[----:B--2---:R-:W-:Y:S02]  /*0080*/  IMAD.X R24, RZ, RZ, UR5, P1 ;  /* 0x00000005ff187e24 */ /* 0x004fe400088e06ff */
[----:B-1----:R-:W-:-:S05]  /*0090*/  IMAD R22, R22, UR6, R3 ;  /* 0x0000000616167c24 */ /* 0x002fca000f8e0203 */
[----:B------:R-:W-:-:S13]  /*00a0*/  ISETP.GT.AND P0, PT, R22, 0x4, PT ;  /* 0x000000041600780c */ /* 0x000fda0003f04270 */
[----:B------:R-:W-:Y:S05]  /*00b0*/  @P0 EXIT ;  /* 0x000000000000094d */ /* 0x000fea0003800000 */
[----:B------:R-:W-:Y:S01]  /*00c0*/  MOV R0, 0x0 ;  /* 0x0000000000007802 */ /* 0x000fe20000000f00 */
[----:B------:R0:W-:Y:S01]  /*00d0*/  STL [R1], R22 ;  /* 0x0000001601007387 */ /* 0x0001e20000100800 */
[----:B------:R-:W1:Y:S01]  /*00e0*/  LDCU.64 UR4, c[0x4][0x8] ;  /* 0x01000100ff0477ac */ /* 0x000e620008000a00 */
[----:B------:R-:W-:Y:S01]  /*00f0*/  IMAD.MOV.U32 R6, RZ, RZ, R25 ;  /* 0x000000ffff067224 */ /* 0x000fe200078e0019 */
[----:B------:R0:W2:Y:S01]  /*0100*/  LDC.64 R2, c[0x4][R0] ;  /* 0x0100000000027b82 */ /* 0x0000a20000000a00 */
[----:B------:R-:W-:Y:S01]  /*0110*/  MOV R7, R24 ;  /* 0x0000001800077202 */ /* 0x000fe20000000f00 */
[----:B-1----:R-:W-:Y:S02]  /*0120*/  IMAD.U32 R4, RZ, RZ, UR4 ;  /* 0x00000004ff047e24 */ /* 0x002fe4000f8e00ff */
[----:B0-----:R-:W-:-:S07]  /*0130*/  IMAD.U32 R5, RZ, RZ, UR5 ;  /* 0x00000005ff057e24 */ /* 0x001fce000f8e00ff */
[----:B------:R-:W-:-:S07]  /*0140*/  LEPC R20, `(.L_x_0) ;  /* 0x000000001014794e */ /* 0x000fce0000000000 */
[----:B--2---:R-:W-:Y:S05]  /*0150*/  CALL.ABS.NOINC R2 ;  /* 0x0000000002007343 */ /* 0x004fea0003c00000 */
.L_x_0:
[----:B------:R-:W0:Y:S02]  /*0160*/  LDC R27, c[0x0][0x38c] ;  /* 0x0000e300ff1b7b82 */ /* 0x000e240000000800 */
[----:B0-----:R-:W-:-:S13]  /*0170*/  ISETP.GE.AND P0, PT, R27, 0x1, PT ;  /* 0x000000011b00780c */ /* 0x001fda0003f06270 */
[----:B------:R-:W-:Y:S05]  /*0180*/  @!P0 EXIT ;  /* 0x000000000000894d */ /* 0x000fea0003800000 */
[----:B------:R-:W0:Y:S01]  /*0190*/  LDC.64 R16, c[0x0][0x380] ;  /* 0x0000e000ff107b82 */ /* 0x000e220000000a00 */
[----:B------:R-:W-:Y:S02]  /*01a0*/  IMAD.MOV.U32 R2, RZ, RZ, 0x4 ;  /* 0x00000004ff027424 */ /* 0x000fe400078e00ff */
[----:B------:R-:W-:-:S03]  /*01b0*/  IMAD.MOV.U32 R23, RZ, RZ, -0x1 ;  /* 0xffffffffff177424 */ /* 0x000fc600078e00ff */
[----:B------:R-:W-:Y:S01]  /*01c0*/  VIADDMNMX.U32 R2, R27, 0xffffffff, R2, PT ;  /* 0xffffffff1b027846 */ /* 0x000fe20003800002 */
[----:B------:R-:W-:Y:S01]  /*01d0*/  IMAD R27, R22, R27, RZ ;  /* 0x0000001b161b7224 */ /* 0x000fe200078e02ff */
[----:B------:R-:W1:Y:S03]  /*01e0*/  LDC.64 R18, c[0x0][0x358] ;  /* 0x0000d600ff127b82 */ /* 0x000e660000000a00 */
[----:B------:R-:W-:Y:S01]  /*01f0*/  IMAD.MOV R2, RZ, RZ, -R2 ;  /* 0x000000ffff027224 */ /* 0x000fe200078e0a02 */
[----:B0-----:R-:W-:-:S05]  /*0200*/  IADD3 R16, P0, PT, R16, 0x4, RZ ;  /* 0x0000000410107810 */ /* 0x001fca0007f1e0ff */
[----:B------:R-:W-:-:S08]  /*0210*/  IMAD.X R17, RZ, RZ, R17, P0 ;  /* 0x000000ffff117224 */ /* 0x000fd000000e0611 */
.L_x_2:
[C---:B-1----:R-:W-:Y:S01]  /*0220*/  R2UR UR4, R18.reuse ;  /* 0x00000000120472ca */ /* 0x042fe200000e0000 */
[----:B------:R-:W-:Y:S01]  /*0230*/  IMAD.WIDE R4, R27, 0x8, R16 ;  /* 0x000000081b047825 */ /* 0x000fe200078e0210 */
[C---:B------:R-:W-:Y:S02]  /*0240*/  R2UR UR5, R19.reuse ;  /* 0x00000000130572ca */ /* 0x040fe400000e0000 */
[----:B------:R-:W-:Y:S02]  /*0250*/  R2UR UR6, R18 ;  /* 0x00000000120672ca */ /* 0x000fe400000e0000 */
[----:B------:R-:W-:-:S09]  /*0260*/  R2UR UR7, R19 ;  /* 0x00000000130772ca */ /* 0x000fd200000e0000 */
[----:B------:R-:W2:Y:S01]  /*0270*/  LDG.E R10, desc[UR4][R4.64+-0x4] ;  /* 0xfffffc04040a7981 */ /* 0x000ea2000c1e1900 */
[----:B------:R-:W-:Y:S01]  /*0280*/  MOV R8, 0x0 ;  /* 0x0000000000087802 */ /* 0x000fe20000000f00 */
[----:B------:R-:W0:Y:S02]  /*0290*/  LDCU.64 UR4, c[0x4][0x10] ;  /* 0x01000200ff0477ac */ /* 0x000e240008000a00 */
[----:B------:R0:W3:Y:S01]  /*02a0*/  LDG.E R0, desc[UR6][R4.64] ;  /* 0x0000000604007981 */ /* 0x0000e2000c1e1900 */
[----:B------:R-:W-:Y:S01]  /*02b0*/  IADD3 R23, PT, PT, R23, 0x1, RZ ;  /* 0x0000000117177810 */ /* 0x000fe20007ffe0ff */
[----:B------:R-:W-:Y:S01]  /*02c0*/  VIADD R2, R2, 0x1 ;  /* 0x0000000102027836 */ /* 0x000fe20000000000 */
[----:B------:R-:W1:Y:S01]  /*02d0*/  LDC.64 R8, c[0x4][R8] ;  /* 0x0100000008087b82 */ /* 0x000e620000000a00 */
[----:B------:R-:W-:Y:S01]  /*02e0*/  MOV R6, R25 ;  /* 0x0000001900067202 */ /* 0x000fe20000000f00 */
[----:B------:R-:W-:Y:S01]  /*02f0*/  IMAD.MOV.U32 R7, RZ, RZ, R24 ;  /* 0x000000ffff077224 */ /* 0x000fe200078e0018 */
[----:B------:R4:W-:Y:S01]  /*0300*/  STL.64 [R1], R22 ;  /* 0x0000001601007387 */ /* 0x0009e20000100a00 */
[----:B------:R-:W-:-:S04]  /*0310*/  ISETP.NE.AND P0, PT, R2, 0x1, PT ;  /* 0x000000010200780c */ /* 0x000fc80003f05270 */
[----:B------:R-:W-:Y:S01]  /*0320*/  P2R R26, PR, RZ, 0x1 ;  /* 0x00000001ff1a7803 */ /* 0x000fe20000000000 */
[----:B0-----:R-:W-:Y:S02]  /*0330*/  IMAD.U32 R4, RZ, RZ, UR4 ;  /* 0x00000004ff047e24 */ /* 0x001fe4000f8e00ff */
[----:B------:R-:W-:Y:S01]  /*0340*/  IMAD.U32 R5, RZ, RZ, UR5 ;  /* 0x00000005ff057e24 */ /* 0x000fe2000f8e00ff */
[----:B--2---:R-:W0:Y:S08]  /*0350*/  F2F.F64.F32 R10, R10 ;  /* 0x0000000a000a7310 */ /* 0x004e300000201800 */
[----:B---3--:R-:W2:Y:S01]  /*0360*/  F2F.F64.F32 R12, R0 ;  /* 0x00000000000c7310 */ /* 0x008ea20000201800 */
[----:B0-----:R4:W-:Y:S04]  /*0370*/  STL.64 [R1+0x8], R10 ;  /* 0x0000080a01007387 */ /* 0x0019e80000100a00 */
[----:B-12---:R4:W-:Y:S02]  /*0380*/  STL.64 [R1+0x10], R12 ;  /* 0x0000100c01007387 */ /* 0x0069e40000100a00 */
[----:B------:R-:W-:-:S07]  /*0390*/  LEPC R20, `(.L_x_1) ;  /* 0x000000001014794e */ /* 0x000fce0000000000 */
[----:B----4-:R-:W-:Y:S05]  /*03a0*/  CALL.ABS.NOINC R8 ;  /* 0x0000000008007343 */ /* 0x010fea0003c00000 */
.L_x_1:
[----:B------:R-:W-:Y:S01]  /*03b0*/  ISETP.NE.AND P6, PT, R26, RZ, PT ;  /* 0x000000ff1a00720c */ /* 0x000fe20003fc5270 */
[----:B------:R-:W-:-:S12]  /*03c0*/  VIADD R27, R27, 0x1 ;  /* 0x000000011b1b7836 */ /* 0x000fd80000000000 */
[----:B------:R-:W-:Y:S05]  /*03d0*/  @P6 BRA `(.L_x_2) ;  /* 0xfffffffc00906947 */ /* 0x000fea000383ffff */
[----:B------:R-:W-:Y:S05]  /*03e0*/  EXIT ;  /* 0x000000000000794d */ /* 0x000fea0003800000 */
.L_x_3:
[----:B------:R-:W-:-:S00]  /*03f0*/  BRA `(.L_x_3) ;  /* 0xfffffffc00fc7947 */ /* 0x000fc0000383ffff */
[----:B------:R-:W-:-:S00]  /*0400*/  NOP ;  /* 0x0000000000007918 */ /* 0x000fc00000000000 */
[----:B------:R-:W-:-:S00]  /*0410*/  NOP ;  /* 0x0000000000007918 */ /* 0x000fc00000000000 */
[----:B------:R-:W-:-:S00]  /*0420*/  NOP ;  /* 0x0000000000007918 */ /* 0x000fc00000000000 */
[----:B------:R-:W-:-:S00]  /*0430*/  NOP ;  /* 0x0000000000007918 */ /* 0x000fc00000000000 */
[----:B------:R-:W-:-:S00]  /*0440*/  NOP ;  /* 0x0000000000007918 */ /* 0x000fc00000000000 */
[----:B------:R-:W-:-:S00]  /*0450*/  NOP ;  /* 0x0000000000007918 */ /* 0x000fc00000000000 */
[----:B------:R-:W-:-:S00]  /*0460*/  NOP ;  /* 0x0000000000007918 */ /* 0x000fc00000000000 */
[----:B------:R-:W-:-:S00]  /*0470*/  NOP ;  /* 0x0000000000007918 */ /* 0x000fc00000000000 */
.L_x_4:


//--------------------- .nv.global.init           --------------------------
	.section	.nv.global.init,"aw",@progbits
.nv.global.init:
	.type		$str,@object
	.size		$str,($str$1 - $str)
$str:
        /*0000*/ 	.byte	0x54, 0x69, 0x6d, 0x65, 0x20, 0x73, 0x74, 0x65, 0x70, 0x20, 0x25, 0x64, 0x3a, 0x0a, 0x00
	.type		$str$1,@object
	.size		$str$1,(.L_1 - $str$1)
$str$1:
        /*000f*/ 	.byte	0x43, 0x6f, 0x6d, 0x70, 0x6c, 0x65, 0x78, 0x20, 0x25, 0x64, 0x2c, 0x25, 0x64, 0x3a, 0x20, 0x25
        /*001f*/ 	.byte	0x2e, 0x32, 0x66, 0x20, 0x2b, 0x20, 0x25, 0x2e, 0x32, 0x66, 0x69, 0x0a, 0x00
.L_1:


//--------------------- .nv.shared.reserved.0     --------------------------
	.section	.nv.shared.reserved.0,"aw",@nobits
	.weak		__nv_reservedSMEM_offset_0_alias
	.size		__nv_reservedSMEM_offset_0_alias, 0, 64
	.other		__nv_reservedSMEM_offset_0_alias,@"STO_CUDA_RESERVED_SHARED STV_DEFAULT"
__nv_reservedSMEM_offset_0_alias:
	.zero		0
	.zero		64


//--------------------- .nv.constant0._Z25print_first_five_elementsP9complex64ii --------------------------
	.section	.nv.constant0._Z25print_first_five_elementsP9complex64ii,"a",@progbits
	.sectionflags	@""
	.align	4
.nv.constant0._Z25print_first_five_elementsP9complex64ii:
	.zero		912


//--------------------- SYMBOLS --------------------------

	.type		.nv.reservedSmem.offset0,@object
	.size		.nv.reservedSmem.offset0,0x4
	.type		vprintf,@function
